	.headerflags	@"EF_CUDA_TEXMODE_UNIFIED EF_CUDA_64BIT_ADDRESS EF_CUDA_ACCELERATORS EF_CUDA_SM90 EF_CUDA_VIRTUAL_SM(EF_CUDA_SM90)"
	.elftype	@"ET_EXEC"


//--------------------- .nv.info                  --------------------------
	.section	.nv.info,"",@"SHT_CUDA_INFO"
	.align	4


	//----- nvinfo : EIATTR_REGCOUNT
	.align		4
        /*0000*/ 	.byte	0x04, 0x2f
        /*0002*/ 	.short	(.L_1 - .L_0)
	.align		4
.L_0:
        /*0004*/ 	.word	index@(triton_poi_fused_add_4)
        /*0008*/ 	.word	0x0000000c


	//----- nvinfo : EIATTR_MIN_STACK_SIZE
	.align		4
.L_1:
        /*000c*/ 	.byte	0x04, 0x12
        /*000e*/ 	.short	(.L_3 - .L_2)
	.align		4
.L_2:
        /*0010*/ 	.word	index@(triton_poi_fused_add_4)
        /*0014*/ 	.word	0x00000000


	//----- nvinfo : EIATTR_FRAME_SIZE
	.align		4
.L_3:
        /*0018*/ 	.byte	0x04, 0x11
        /*001a*/ 	.short	(.L_5 - .L_4)
	.align		4
.L_4:
        /*001c*/ 	.word	index@(triton_poi_fused_add_4)
        /*0020*/ 	.word	0x00000000


	//----- nvinfo : EIATTR_MIN_STACK_SIZE
	.align		4
.L_5:
        /*0024*/ 	.byte	0x04, 0x12
        /*0026*/ 	.short	(.L_7 - .L_6)
	.align		4
.L_6:
        /*0028*/ 	.word	index@(triton_poi_fused_add_4)
        /*002c*/ 	.word	0x00000000
.L_7:


//--------------------- .nv.info.triton_poi_fused_add_4 --------------------------
	.section	.nv.info.triton_poi_fused_add_4,"",@"SHT_CUDA_INFO"
	.sectionflags	@""
	.align	4


	//----- nvinfo : EIATTR_CUDA_API_VERSION
	.align		4
        /*0000*/ 	.byte	0x04, 0x37
        /*0002*/ 	.short	(.L_9 - .L_8)
.L_8:
        /*0004*/ 	.word	0x0000007c


	//----- nvinfo : EIATTR_KPARAM_INFO
	.align		4
.L_9:
        /*0008*/ 	.byte	0x04, 0x17
        /*000a*/ 	.short	(.L_11 - .L_10)
.L_10:
        /*000c*/ 	.word	0x00000000
        /*0010*/ 	.short	0x0002
        /*0012*/ 	.short	0x0010
        /*0014*/ 	.byte	0x00, 0xf0, 0x11, 0x00


	//----- nvinfo : EIATTR_KPARAM_INFO
	.align		4
.L_11:
        /*0018*/ 	.byte	0x04, 0x17
        /*001a*/ 	.short	(.L_13 - .L_12)
.L_12:
        /*001c*/ 	.word	0x00000000
        /*0020*/ 	.short	0x0001
        /*0022*/ 	.short	0x0008
        /*0024*/ 	.byte	0x00, 0xf4, 0x21, 0x00


	//----- nvinfo : EIATTR_KPARAM_INFO
	.align		4
.L_13:
        /*0028*/ 	.byte	0x04, 0x17
        /*002a*/ 	.short	(.L_15 - .L_14)
.L_14:
        /*002c*/ 	.word	0x00000000
        /*0030*/ 	.short	0x0000
        /*0032*/ 	.short	0x0000
        /*0034*/ 	.byte	0x00, 0xf4, 0x21, 0x00


	//----- nvinfo : EIATTR_SPARSE_MMA_MASK
	.align		4
.L_15:
        /*0038*/ 	.byte	0x03, 0x50
        /*003a*/ 	.short	0x0000


	//----- nvinfo : EIATTR_MAXREG_COUNT
	.align		4
        /*003c*/ 	.byte	0x03, 0x1b
        /*003e*/ 	.short	0x00ff


	//----- nvinfo : EIATTR_EXIT_INSTR_OFFSETS
	.align		4
        /*0040*/ 	.byte	0x04, 0x1c
        /*0042*/ 	.short	(.L_17 - .L_16)


	//   ....[0]....
.L_16:
        /*0044*/ 	.word	0x00000120


	//   ....[1]....
        /*0048*/ 	.word	0x00000140


	//----- nvinfo : EIATTR_REQNTID
	.align		4
.L_17:
        /*004c*/ 	.byte	0x04, 0x10
        /*004e*/ 	.short	(.L_19 - .L_18)
.L_18:
        /*0050*/ 	.word	0x00000080
        /*0054*/ 	.word	0x00000001
        /*0058*/ 	.word	0x00000001


	//----- nvinfo : EIATTR_CBANK_PARAM_SIZE
	.align		4
.L_19:
        /*005c*/ 	.byte	0x03, 0x19
        /*005e*/ 	.short	0x0014


	//----- nvinfo : EIATTR_PARAM_CBANK
	.align		4
        /*0060*/ 	.byte	0x04, 0x0a
        /*0062*/ 	.short	(.L_21 - .L_20)
	.align		4
.L_20:
        /*0064*/ 	.word	index@(.nv.constant0.triton_poi_fused_add_4)
        /*0068*/ 	.short	0x0210
        /*006a*/ 	.short	0x0014


	//----- nvinfo : EIATTR_SW_WAR
	.align		4
.L_21:
        /*006c*/ 	.byte	0x04, 0x36
        /*006e*/ 	.short	(.L_23 - .L_22)
.L_22:
        /*0070*/ 	.word	0x00000008
.L_23:


//--------------------- .nv.callgraph             --------------------------
	.section	.nv.callgraph,"",@"SHT_CUDA_CALLGRAPH"
	.align	4
	.sectionentsize	8
	.align		4
        /*0000*/ 	.word	0x00000000
	.align		4
        /*0004*/ 	.word	0xffffffff
	.align		4
        /*0008*/ 	.word	0x00000000
	.align		4
        /*000c*/ 	.word	0xfffffffe
	.align		4
        /*0010*/ 	.word	0x00000000
	.align		4
        /*0014*/ 	.word	0xfffffffd
	.align		4
        /*0018*/ 	.word	0x00000000
	.align		4
        /*001c*/ 	.word	0xfffffffc


//--------------------- .text.triton_poi_fused_add_4 --------------------------
	.section	.text.triton_poi_fused_add_4,"ax",@progbits
	.align	128
        .global         triton_poi_fused_add_4
        .type           triton_poi_fused_add_4,@function
        .size           triton_poi_fused_add_4,(.L_x_1 - triton_poi_fused_add_4)
        .other          triton_poi_fused_add_4,@"STO_CUDA_ENTRY STV_DEFAULT"
triton_poi_fused_add_4:
.text.triton_poi_fused_add_4:
[----:B------:R-:W0:Y:S02]  /*0000*/  LDC R1, c[0x0][0x28] ;  /* 0x00000a00ff017b82 */ /* 0x000e240000000800 */
[----:B------:R-:W1:Y:S01]  /*0010*/  S2R R0, SR_TID.X ;  /* 0x0000000000007919 */ /* 0x000e620000002100 */
[----:B------:R-:W2:Y:S01]  /*0020*/  LDC.64 R4, c[0x0][0x218] ;  /* 0x00008600ff047b82 */ /* 0x000ea20000000a00 */
[----:B------:R-:W-:Y:S01]  /*0030*/  CS2R R8, SRZ ;  /* 0x0000000000087805 */ /* 0x000fe2000001ff00 */
[----:B------:R-:W-:Y:S01]  /*0040*/  ULDC.64 UR4, c[0x0][0x208] ;  /* 0x0000820000047ab9 */ /* 0x000fe20000000a00 */
[----:B------:R-:W3:Y:S05]  /*0050*/  S2R R7, SR_CTAID.X ;  /* 0x0000000000077919 */ /* 0x000eea0000002500 */
[----:B------:R-:W4:Y:S01]  /*0060*/  LDC.64 R2, c[0x0][0x210] ;  /* 0x00008400ff027b82 */ /* 0x000f220000000a00 */
[----:B-1----:R-:W-:-:S04]  /*0070*/  SHF.L.U32 R0, R0, 0x1, RZ ;  /* 0x0000000100007819 */ /* 0x002fc800000006ff */
[----:B------:R-:W-:-:S04]  /*0080*/  LOP3.LUT R0, R0, 0xfe, RZ, 0xc0, !PT ;  /* 0x000000fe00007812 */ /* 0x000fc800078ec0ff */
[----:B---3--:R-:W-:-:S04]  /*0090*/  LEA R7, R7, R0, 0x8 ;  /* 0x0000000007077211 */ /* 0x008fc800078e40ff */
[C---:B------:R-:W-:Y:S01]  /*00a0*/  ISETP.GE.AND P0, PT, R7.reuse, 0x800, PT ;  /* 0x000008000700780c */ /* 0x040fe20003f06270 */
[----:B--2---:R-:W-:-:S04]  /*00b0*/  IMAD.WIDE R4, R7, 0x4, R4 ;  /* 0x0000000407047825 */ /* 0x004fc800078e0204 */
[----:B----4-:R-:W-:Y:S01]  /*00c0*/  IMAD.WIDE R2, R7, 0x4, R2 ;  /* 0x0000000407027825 */ /* 0x010fe200078e0202 */
[----:B------:R-:W-:-:S07]  /*00d0*/  CS2R R6, SRZ ;  /* 0x0000000000067805 */ /* 0x000fce000001ff00 */
[----:B------:R-:W2:Y:S04]  /*00e0*/  @!P0 LDG.E.64 R8, desc[UR4][R4.64] ;  /* 0x0000000404088981 */ /* 0x000ea8000c1e1b00 */
[----:B------:R-:W2:Y:S02]  /*00f0*/  @!P0 LDG.E.64 R6, desc[UR4][R2.64] ;  /* 0x0000000402068981 */ /* 0x000ea4000c1e1b00 */
[----:B--2---:R-:W-:Y:S01]  /*0100*/  FADD R6, R8, R6 ;  /* 0x0000000608067221 */ /* 0x004fe20000000000 */
[----:B------:R-:W-:Y:S01]  /*0110*/  FADD R7, R9, R7 ;  /* 0x0000000709077221 */ /* 0x000fe20000000000 */
[----:B------:R-:W-:Y:S06]  /*0120*/  @P0 EXIT ;  /* 0x000000000000094d */ /* 0x000fec0003800000 */
[----:B------:R-:W-:Y:S01]  /*0130*/  STG.E.64 desc[UR4][R2.64], R6 ;  /* 0x0000000602007986 */ /* 0x000fe2000c101b04 */
[----:B------:R-:W-:Y:S05]  /*0140*/  EXIT ;  /* 0x000000000000794d */ /* 0x000fea0003800000 */
.L_x_0:
[----:B------:R-:W-:-:S00]  /*0150*/  BRA `(.L_x_0) ;  /* 0xfffffffc00fc7947 */ /* 0x000fc0000383ffff */
[----:B------:R-:W-:-:S00]  /*0160*/  NOP ;  /* 0x0000000000007918 */ /* 0x000fc00000000000 */
        /* <DEDUP_REMOVED lines=9> */
.L_x_1:


//--------------------- .nv.constant0.triton_poi_fused_add_4 --------------------------
	.section	.nv.constant0.triton_poi_fused_add_4,"a",@progbits
	.sectionflags	@""
	.align	4
.nv.constant0.triton_poi_fused_add_4:
	.zero		548
